//
// Generated by NVIDIA NVVM Compiler
//
// Compiler Build ID: CL-36424714
// Cuda compilation tools, release 13.0, V13.0.88
// Based on NVVM 20.0.0
//

.version 9.0
.target sm_100
.address_size 64

	// .globl	_Z4sortPiiiii
// _ZZ4sortPiiiiiE1v has been demoted

.visible .entry _Z4sortPiiiii(
	.param .u64 .ptr .align 1 _Z4sortPiiiii_param_0,
	.param .u32 _Z4sortPiiiii_param_1,
	.param .u32 _Z4sortPiiiii_param_2,
	.param .u32 _Z4sortPiiiii_param_3,
	.param .u32 _Z4sortPiiiii_param_4
)
{
	.reg .pred 	%p<32>;
	.reg .b32 	%r<75>;
	.reg .b64 	%rd<11>;
	// demoted variable
	.shared .align 4 .b8 _ZZ4sortPiiiiiE1v[32768];
	ld.param.u64 	%rd4, [_Z4sortPiiiii_param_0];
	ld.param.u32 	%r42, [_Z4sortPiiiii_param_1];
	ld.param.u32 	%r43, [_Z4sortPiiiii_param_2];
	ld.param.u32 	%r44, [_Z4sortPiiiii_param_3];
	ld.param.u32 	%r45, [_Z4sortPiiiii_param_4];
	cvta.to.global.u64 	%rd1, %rd4;
	div.s32 	%r1, %r42, %r45;
	mov.u32 	%r46, %ctaid.x;
	mul.lo.s32 	%r2, %r1, %r46;
	setp.gt.s32 	%p2, %r1, 8191;
	setp.gt.s32 	%p3, %r43, %r1;
	or.pred  	%p4, %p2, %p3;
	@%p4 bra 	$L__BB0_13;
	mov.u32 	%r70, %tid.x;
	setp.lt.s32 	%p15, %r70, %r1;
	add.s32 	%r69, %r70, %r2;
	setp.lt.s32 	%p16, %r69, %r42;
	and.pred  	%p1, %p15, %p16;
	not.pred 	%p17, %p1;
	@%p17 bra 	$L__BB0_4;
	mov.u32 	%r5, %ntid.x;
	mov.u32 	%r63, %r69;
	mov.u32 	%r64, %r70;
$L__BB0_3:
	mul.wide.s32 	%rd7, %r63, 4;
	add.s64 	%rd8, %rd1, %rd7;
	ld.global.u32 	%r50, [%rd8];
	shl.b32 	%r51, %r64, 2;
	mov.u32 	%r52, _ZZ4sortPiiiiiE1v;
	add.s32 	%r53, %r52, %r51;
	st.shared.u32 	[%r53], %r50;
	add.s32 	%r64, %r64, %r5;
	setp.lt.s32 	%p18, %r64, %r1;
	add.s32 	%r63, %r64, %r2;
	setp.lt.s32 	%p19, %r63, %r42;
	and.pred  	%p20, %p18, %p19;
	@%p20 bra 	$L__BB0_3;
$L__BB0_4:
	bar.sync 	0;
	@%p17 bra 	$L__BB0_21;
	mov.u32 	%r10, %ntid.x;
	mov.u32 	%r56, _ZZ4sortPiiiiiE1v;
	mov.u32 	%r65, %r69;
	mov.u32 	%r66, %r70;
$L__BB0_6:
	xor.b32  	%r13, %r65, %r44;
	setp.le.s32 	%p22, %r13, %r65;
	@%p22 bra 	$L__BB0_11;
	and.b32  	%r54, %r65, %r43;
	setp.ne.s32 	%p23, %r54, 0;
	shl.b32 	%r55, %r66, 2;
	add.s32 	%r14, %r56, %r55;
	sub.s32 	%r57, %r13, %r2;
	shl.b32 	%r58, %r57, 2;
	add.s32 	%r15, %r56, %r58;
	@%p23 bra 	$L__BB0_9;
	ld.shared.u32 	%r68, [%r14];
	ld.shared.u32 	%r67, [%r15];
	setp.gt.s32 	%p25, %r68, %r67;
	@%p25 bra 	$L__BB0_10;
	bra.uni 	$L__BB0_11;
$L__BB0_9:
	ld.shared.u32 	%r68, [%r14];
	ld.shared.u32 	%r67, [%r15];
	setp.ge.s32 	%p24, %r68, %r67;
	@%p24 bra 	$L__BB0_11;
$L__BB0_10:
	st.shared.u32 	[%r14], %r67;
	st.shared.u32 	[%r15], %r68;
$L__BB0_11:
	add.s32 	%r66, %r66, %r10;
	setp.lt.s32 	%p26, %r66, %r1;
	add.s32 	%r65, %r66, %r2;
	setp.lt.s32 	%p27, %r65, %r42;
	and.pred  	%p28, %p26, %p27;
	@%p28 bra 	$L__BB0_6;
$L__BB0_12:
	shl.b32 	%r59, %r70, 2;
	add.s32 	%r61, %r56, %r59;
	ld.shared.u32 	%r62, [%r61];
	mul.wide.s32 	%rd9, %r69, 4;
	add.s64 	%rd10, %rd1, %rd9;
	st.global.u32 	[%rd10], %r62;
	add.s32 	%r70, %r70, %r10;
	setp.lt.s32 	%p29, %r70, %r1;
	add.s32 	%r69, %r70, %r2;
	setp.lt.s32 	%p30, %r69, %r42;
	and.pred  	%p31, %p29, %p30;
	@%p31 bra 	$L__BB0_12;
	bra.uni 	$L__BB0_21;
$L__BB0_13:
	mov.u32 	%r72, %tid.x;
	setp.ge.s32 	%p5, %r72, %r1;
	add.s32 	%r71, %r72, %r2;
	setp.ge.s32 	%p6, %r71, %r42;
	or.pred  	%p7, %p5, %p6;
	@%p7 bra 	$L__BB0_21;
	mov.u32 	%r30, %ntid.x;
$L__BB0_15:
	xor.b32  	%r33, %r71, %r44;
	setp.le.s32 	%p8, %r33, %r71;
	@%p8 bra 	$L__BB0_20;
	and.b32  	%r48, %r71, %r43;
	setp.ne.s32 	%p9, %r48, 0;
	mul.wide.s32 	%rd5, %r71, 4;
	add.s64 	%rd2, %rd1, %rd5;
	mul.wide.s32 	%rd6, %r33, 4;
	add.s64 	%rd3, %rd1, %rd6;
	@%p9 bra 	$L__BB0_18;
	ld.global.u32 	%r74, [%rd2];
	ld.global.u32 	%r73, [%rd3];
	setp.gt.s32 	%p11, %r74, %r73;
	@%p11 bra 	$L__BB0_19;
	bra.uni 	$L__BB0_20;
$L__BB0_18:
	ld.global.u32 	%r74, [%rd2];
	ld.global.u32 	%r73, [%rd3];
	setp.ge.s32 	%p10, %r74, %r73;
	@%p10 bra 	$L__BB0_20;
$L__BB0_19:
	st.global.u32 	[%rd2], %r73;
	st.global.u32 	[%rd3], %r74;
$L__BB0_20:
	add.s32 	%r72, %r72, %r30;
	setp.lt.s32 	%p12, %r72, %r1;
	add.s32 	%r71, %r72, %r2;
	setp.lt.s32 	%p13, %r71, %r42;
	and.pred  	%p14, %p12, %p13;
	@%p14 bra 	$L__BB0_15;
$L__BB0_21:
	ret;

}


// ===== COMPILED SASS (sm_100) =====

	.target	sm_100

	.elftype	@"ET_EXEC"


//--------------------- .note.nv.tkinfo           --------------------------
	.section	.note.nv.tkinfo,"",@"SHT_NOTE"
	.sectionflags	@"SHF_NOTE_NV_TKINFO"
	.tkinfo
        /*0018*/ 	.word	0x00000002
        /*0030*/ 	.string	""
        /*0030*/ 	.string	"ptxas"
        /*0030*/ 	.string	"Cuda compilation tools, release 13.0, V13.0.88"
        /*0030*/ 	.string	"Build cuda_13.0.r13.0/compiler.36424714_0"
        /*0030*/ 	.string	"-arch sm_100 -m 64 "



//--------------------- .note.nv.cuinfo           --------------------------
	.section	.note.nv.cuinfo,"",@"SHT_NOTE"
	.sectionflags	@"SHF_NOTE_NV_CUINFO"
        /*0018*/ 	.short	0x0002
        /*001a*/ 	.short	0x0064
        /*001c*/ 	.short	0x0082
	.zero		2


//--------------------- .nv.info                  --------------------------
	.section	.nv.info,"",@"SHT_CUDA_INFO"
	.align	4


	//----- nvinfo : EIATTR_REGCOUNT
	.align		4
        /*0000*/ 	.byte	0x04, 0x2f
        /*0002*/ 	.short	(.L_1 - .L_0)
	.align		4
.L_0:
        /*0004*/ 	.word	index@(_Z4sortPiiiii)
        /*0008*/ 	.word	0x00000011


	//----- nvinfo : EIATTR_FRAME_SIZE
	.align		4
.L_1:
        /*000c*/ 	.byte	0x04, 0x11
        /*000e*/ 	.short	(.L_3 - .L_2)
	.align		4
.L_2:
        /*0010*/ 	.word	index@(_Z4sortPiiiii)
        /*0014*/ 	.word	0x00000000


	//----- nvinfo : EIATTR_MIN_STACK_SIZE
	.align		4
.L_3:
        /*0018*/ 	.byte	0x04, 0x12
        /*001a*/ 	.short	(.L_5 - .L_4)
	.align		4
.L_4:
        /*001c*/ 	.word	index@(_Z4sortPiiiii)
        /*0020*/ 	.word	0x00000000
.L_5:


//--------------------- .nv.compat                --------------------------
	.section	.nv.compat,"",@"SHT_CUDA_COMPAT_INFO"
	.align	4
        /*0000*/ 	.byte	0x02, 0x09, 0x00, 0x00, 0x02, 0x02, 0x01, 0x00, 0x02, 0x05, 0x05, 0x00, 0x03, 0x07, 0x01, 0x01
        /*0010*/ 	.byte	0x02, 0x03, 0x00, 0x00, 0x02, 0x06, 0x01, 0x00, 0x04, 0x0b, 0x08, 0x00, 0x09, 0x00, 0x00, 0x00
        /*0020*/ 	.byte	0x00, 0x00, 0x00, 0x00


//--------------------- .nv.info._Z4sortPiiiii    --------------------------
	.section	.nv.info._Z4sortPiiiii,"",@"SHT_CUDA_INFO"
	.sectionflags	@""
	.align	4


	//----- nvinfo : EIATTR_CUDA_API_VERSION
	.align		4
        /*0000*/ 	.byte	0x04, 0x37
        /*0002*/ 	.short	(.L_7 - .L_6)
.L_6:
        /*0004*/ 	.word	0x00000082


	//----- nvinfo : EIATTR_KPARAM_INFO
	.align		4
.L_7:
        /*0008*/ 	.byte	0x04, 0x17
        /*000a*/ 	.short	(.L_9 - .L_8)
.L_8:
        /*000c*/ 	.word	0x00000000
        /*0010*/ 	.short	0x0004
        /*0012*/ 	.short	0x0014
        /*0014*/ 	.byte	0x00, 0xf0, 0x11, 0x00


	//----- nvinfo : EIATTR_KPARAM_INFO
	.align		4
.L_9:
        /*0018*/ 	.byte	0x04, 0x17
        /*001a*/ 	.short	(.L_11 - .L_10)
.L_10:
        /*001c*/ 	.word	0x00000000
        /*0020*/ 	.short	0x0003
        /*0022*/ 	.short	0x0010
        /*0024*/ 	.byte	0x00, 0xf0, 0x11, 0x00


	//----- nvinfo : EIATTR_KPARAM_INFO
	.align		4
.L_11:
        /*0028*/ 	.byte	0x04, 0x17
        /*002a*/ 	.short	(.L_13 - .L_12)
.L_12:
        /*002c*/ 	.word	0x00000000
        /*0030*/ 	.short	0x0002
        /*0032*/ 	.short	0x000c
        /*0034*/ 	.byte	0x00, 0xf0, 0x11, 0x00


	//----- nvinfo : EIATTR_KPARAM_INFO
	.align		4
.L_13:
        /*0038*/ 	.byte	0x04, 0x17
        /*003a*/ 	.short	(.L_15 - .L_14)
.L_14:
        /*003c*/ 	.word	0x00000000
        /*0040*/ 	.short	0x0001
        /*0042*/ 	.short	0x0008
        /*0044*/ 	.byte	0x00, 0xf0, 0x11, 0x00


	//----- nvinfo : EIATTR_KPARAM_INFO
	.align		4
.L_15:
        /*0048*/ 	.byte	0x04, 0x17
        /*004a*/ 	.short	(.L_17 - .L_16)
.L_16:
        /*004c*/ 	.word	0x00000000
        /*0050*/ 	.short	0x0000
        /*0052*/ 	.short	0x0000
        /*0054*/ 	.byte	0x00, 0xf5, 0x21, 0x00


	//----- nvinfo : EIATTR_SPARSE_MMA_MASK
	.align		4
.L_17:
        /*0058*/ 	.byte	0x03, 0x50
        /*005a*/ 	.short	0x0000


	//----- nvinfo : EIATTR_MAXREG_COUNT
	.align		4
        /*005c*/ 	.byte	0x03, 0x1b
        /*005e*/ 	.short	0x00ff


	//----- nvinfo : EIATTR_NUM_BARRIERS
	.align		4
        /*0060*/ 	.byte	0x02, 0x4c
        /*0062*/ 	.byte	0x01
	.zero		1


	//----- nvinfo : EIATTR_MERCURY_ISA_VERSION
	.align		4
        /*0064*/ 	.byte	0x03, 0x5f
        /*0066*/ 	.short	0x0101


	//----- nvinfo : EIATTR_VRC_CTA_INIT_COUNT
	.align		4
        /*0068*/ 	.byte	0x02, 0x4a
	.zero		1
	.zero		1


	//----- nvinfo : EIATTR_EXIT_INSTR_OFFSETS
	.align		4
        /*006c*/ 	.byte	0x04, 0x1c
        /*006e*/ 	.short	(.L_19 - .L_18)


	//   ....[0]....
.L_18:
        /*0070*/ 	.word	0x00000390


	//   ....[1]....
        /*0074*/ 	.word	0x000006e0


	//   ....[2]....
        /*0078*/ 	.word	0x00000730


	//   ....[3]....
        /*007c*/ 	.word	0x00000960


	//----- nvinfo : EIATTR_CRS_STACK_SIZE
	.align		4
.L_19:
        /*0080*/ 	.byte	0x04, 0x1e
        /*0082*/ 	.short	(.L_21 - .L_20)
.L_20:
        /*0084*/ 	.word	0x00000000


	//----- nvinfo : EIATTR_CBANK_PARAM_SIZE
	.align		4
.L_21:
        /*0088*/ 	.byte	0x03, 0x19
        /*008a*/ 	.short	0x0018


	//----- nvinfo : EIATTR_PARAM_CBANK
	.align		4
        /*008c*/ 	.byte	0x04, 0x0a
        /*008e*/ 	.short	(.L_23 - .L_22)
	.align		4
.L_22:
        /*0090*/ 	.word	index@(.nv.constant0._Z4sortPiiiii)
        /*0094*/ 	.short	0x0380
        /*0096*/ 	.short	0x0018


	//----- nvinfo : EIATTR_SW_WAR
	.align		4
.L_23:
        /*0098*/ 	.byte	0x04, 0x36
        /*009a*/ 	.short	(.L_25 - .L_24)
.L_24:
        /*009c*/ 	.word	0x00000008
.L_25:


//--------------------- .nv.callgraph             --------------------------
	.section	.nv.callgraph,"",@"SHT_CUDA_CALLGRAPH"
	.align	4
	.sectionentsize	8
	.align		4
        /*0000*/ 	.word	0x00000000
	.align		4
        /*0004*/ 	.word	0xffffffff
	.align		4
        /*0008*/ 	.word	0x00000000
	.align		4
        /*000c*/ 	.word	0xfffffffe
	.align		4
        /*0010*/ 	.word	0x00000000
	.align		4
        /*0014*/ 	.word	0xfffffffd
	.align		4
        /*0018*/ 	.word	0x00000000
	.align		4
        /*001c*/ 	.word	0xfffffffc


//--------------------- .text._Z4sortPiiiii       --------------------------
	.section	.text._Z4sortPiiiii,"ax",@progbits
	.align	128
        .global         _Z4sortPiiiii
        .type           _Z4sortPiiiii,@function
        .size           _Z4sortPiiiii,(.L_x_19 - _Z4sortPiiiii)
        .other          _Z4sortPiiiii,@"STO_CUDA_ENTRY STV_DEFAULT"
_Z4sortPiiiii:
.text._Z4sortPiiiii:
[----:B------:R-:W-:Y:S08]  /*0000*/  LDC R1, c[0x0][0x37c] ;  /* 0x0000df00ff017b82 */ /* 0x000ff00000000800 */
[----:B------:R-:W0:Y:S01]  /*0010*/  LDC R4, c[0x0][0x394] ;  /* 0x0000e500ff047b82 */ /* 0x000e220000000800 */
[----:B------:R-:W1:Y:S07]  /*0020*/  LDCU.64 UR8, c[0x0][0x358] ;  /* 0x00006b00ff0877ac */ /* 0x000e6e0008000a00 */
[----:B------:R-:W2:Y:S08]  /*0030*/  LDC R7, c[0x0][0x388] ;  /* 0x0000e200ff077b82 */ /* 0x000eb00000000800 */
[----:B------:R-:W3:Y:S01]  /*0040*/  S2UR UR4, SR_CTAID.X ;  /* 0x00000000000479c3 */ /* 0x000ee20000002500 */
[----:B0-----:R-:W-:-:S04]  /*0050*/  IABS R5, R4 ;  /* 0x0000000400057213 */ /* 0x001fc80000000000 */
[----:B------:R-:W0:Y:S08]  /*0060*/  I2F.RP R0, R5 ;  /* 0x0000000500007306 */ /* 0x000e300000209400 */
[----:B0-----:R-:W0:Y:S02]  /*0070*/  MUFU.RCP R0, R0 ;  /* 0x0000000000007308 */ /* 0x001e240000001000 */
[----:B0-----:R-:W-:-:S06]  /*0080*/  VIADD R2, R0, 0xffffffe ;  /* 0x0ffffffe00027836 */ /* 0x001fcc0000000000 */
[----:B------:R0:W4:Y:S02]  /*0090*/  F2I.FTZ.U32.TRUNC.NTZ R3, R2 ;  /* 0x0000000200037305 */ /* 0x000124000021f000 */
[----:B0-----:R-:W-:Y:S02]  /*00a0*/  IMAD.MOV.U32 R2, RZ, RZ, RZ ;  /* 0x000000ffff027224 */ /* 0x001fe400078e00ff */
[----:B----4-:R-:W-:-:S04]  /*00b0*/  IMAD.MOV R6, RZ, RZ, -R3 ;  /* 0x000000ffff067224 */ /* 0x010fc800078e0a03 */
[----:B------:R-:W-:Y:S01]  /*00c0*/  IMAD R9, R6, R5, RZ ;  /* 0x0000000506097224 */ /* 0x000fe200078e02ff */
[----:B--2---:R-:W-:-:S03]  /*00d0*/  IABS R6, R7 ;  /* 0x0000000700067213 */ /* 0x004fc60000000000 */
[----:B------:R-:W-:-:S06]  /*00e0*/  IMAD.HI.U32 R3, R3, R9, R2 ;  /* 0x0000000903037227 */ /* 0x000fcc00078e0002 */
[----:B------:R-:W-:Y:S02]  /*00f0*/  IMAD.HI.U32 R2, R3, R6, RZ ;  /* 0x0000000603027227 */ /* 0x000fe400078e00ff */
[----:B------:R-:W0:Y:S02]  /*0100*/  LDC R3, c[0x0][0x38c] ;  /* 0x0000e300ff037b82 */ /* 0x000e240000000800 */
[----:B------:R-:W-:-:S04]  /*0110*/  IMAD.MOV R0, RZ, RZ, -R2 ;  /* 0x000000ffff007224 */ /* 0x000fc800078e0a02 */
[----:B------:R-:W-:-:S05]  /*0120*/  IMAD R0, R5, R0, R6 ;  /* 0x0000000005007224 */ /* 0x000fca00078e0206 */
[----:B------:R-:W-:-:S13]  /*0130*/  ISETP.GT.U32.AND P2, PT, R5, R0, PT ;  /* 0x000000000500720c */ /* 0x000fda0003f44070 */
[----:B------:R-:W-:Y:S02]  /*0140*/  @!P2 IMAD.IADD R0, R0, 0x1, -R5 ;  /* 0x000000010000a824 */ /* 0x000fe400078e0a05 */
[----:B------:R-:W-:Y:S01]  /*0150*/  @!P2 VIADD R2, R2, 0x1 ;  /* 0x000000010202a836 */ /* 0x000fe20000000000 */
[----:B------:R-:W-:Y:S02]  /*0160*/  ISETP.NE.AND P2, PT, R4, RZ, PT ;  /* 0x000000ff0400720c */ /* 0x000fe40003f45270 */
[----:B------:R-:W-:Y:S02]  /*0170*/  ISETP.GE.U32.AND P0, PT, R0, R5, PT ;  /* 0x000000050000720c */ /* 0x000fe40003f06070 */
[----:B------:R-:W-:-:S04]  /*0180*/  LOP3.LUT R0, R7, R4, RZ, 0x3c, !PT ;  /* 0x0000000407007212 */ /* 0x000fc800078e3cff */
[----:B------:R-:W-:-:S07]  /*0190*/  ISETP.GE.AND P1, PT, R0, RZ, PT ;  /* 0x000000ff0000720c */ /* 0x000fce0003f26270 */
[----:B------:R-:W-:-:S06]  /*01a0*/  @P0 VIADD R2, R2, 0x1 ;  /* 0x0000000102020836 */ /* 0x000fcc0000000000 */
[----:B------:R-:W-:Y:S01]  /*01b0*/  @!P1 IMAD.MOV R2, RZ, RZ, -R2 ;  /* 0x000000ffff029224 */ /* 0x000fe200078e0a02 */
[----:B------:R-:W-:-:S04]  /*01c0*/  @!P2 LOP3.LUT R2, RZ, R4, RZ, 0x33, !PT ;  /* 0x00000004ff02a212 */ /* 0x000fc800078e33ff */
[C---:B0-----:R-:W-:Y:S01]  /*01d0*/  ISETP.GE.AND P0, PT, R2.reuse, R3, PT ;  /* 0x000000030200720c */ /* 0x041fe20003f06270 */
[----:B---3--:R-:W-:-:S03]  /*01e0*/  IMAD R0, R2, UR4, RZ ;  /* 0x0000000402007c24 */ /* 0x008fc6000f8e02ff */
[----:B------:R-:W-:-:S13]  /*01f0*/  ISETP.GT.OR P0, PT, R2, 0x1fff, !P0 ;  /* 0x00001fff0200780c */ /* 0x000fda0004704670 */
[----:B-1----:R-:W-:Y:S05]  /*0200*/  @P0 BRA `(.L_x_0) ;  /* 0x0000000400380947 */ /* 0x002fea0003800000 */
[----:B------:R-:W0:Y:S01]  /*0210*/  S2R R3, SR_TID.X ;  /* 0x0000000000037919 */ /* 0x000e220000002100 */
[----:B------:R-:W-:Y:S01]  /*0220*/  BSSY.RECONVERGENT B0, `(.L_x_1) ;  /* 0x0000015000007945 */ /* 0x000fe20003800200 */
[----:B0-----:R-:W-:-:S05]  /*0230*/  IMAD.IADD R6, R0, 0x1, R3 ;  /* 0x0000000100067824 */ /* 0x001fca00078e0203 */
[----:B------:R-:W-:-:S04]  /*0240*/  ISETP.GE.AND P0, PT, R6, R7, PT ;  /* 0x000000070600720c */ /* 0x000fc80003f06270 */
[----:B------:R-:W-:-:S13]  /*0250*/  ISETP.LT.AND P0, PT, R3, R2, !P0 ;  /* 0x000000020300720c */ /* 0x000fda0004701270 */
[----:B------:R-:W-:Y:S05]  /*0260*/  @!P0 BRA `(.L_x_2) ;  /* 0x0000000000408947 */ /* 0x000fea0003800000 */
[----:B------:R-:W0:Y:S01]  /*0270*/  S2R R9, SR_CgaCtaId ;  /* 0x0000000000097919 */ /* 0x000e220000008800 */
[----:B------:R-:W1:Y:S01]  /*0280*/  LDC R14, c[0x0][0x360] ;  /* 0x0000d800ff0e7b82 */ /* 0x000e620000000800 */
[----:B------:R-:W-:Y:S01]  /*0290*/  MOV R8, 0x400 ;  /* 0x0000040000087802 */ /* 0x000fe20000000f00 */
[----:B------:R-:W-:Y:S02]  /*02a0*/  IMAD.MOV.U32 R10, RZ, RZ, R6 ;  /* 0x000000ffff0a7224 */ /* 0x000fe400078e0006 */
[----:B------:R-:W-:-:S04]  /*02b0*/  IMAD.MOV.U32 R11, RZ, RZ, R3 ;  /* 0x000000ffff0b7224 */ /* 0x000fc800078e0003 */
[----:B------:R-:W2:Y:S01]  /*02c0*/  LDC.64 R4, c[0x0][0x380] ;  /* 0x0000e000ff047b82 */ /* 0x000ea20000000a00 */
[----:B0-----:R-:W-:-:S07]  /*02d0*/  LEA R12, R9, R8, 0x18 ;  /* 0x00000008090c7211 */ /* 0x001fce00078ec0ff */
.L_x_3:
[----:B0-2---:R-:W-:-:S06]  /*02e0*/  IMAD.WIDE R8, R10, 0x4, R4 ;  /* 0x000000040a087825 */ /* 0x005fcc00078e0204 */
[----:B------:R-:W2:Y:S01]  /*02f0*/  LDG.E R8, desc[UR8][R8.64] ;  /* 0x0000000808087981 */ /* 0x000ea2000c1e1900 */
[----:B------:R-:W-:Y:S02]  /*0300*/  IMAD R13, R11, 0x4, R12 ;  /* 0x000000040b0d7824 */ /* 0x000fe400078e020c */
[----:B-1----:R-:W-:-:S04]  /*0310*/  IMAD.IADD R11, R14, 0x1, R11 ;  /* 0x000000010e0b7824 */ /* 0x002fc800078e020b */
[----:B------:R-:W-:Y:S01]  /*0320*/  IMAD.IADD R10, R0, 0x1, R11 ;  /* 0x00000001000a7824 */ /* 0x000fe200078e020b */
[----:B------:R-:W-:-:S04]  /*0330*/  ISETP.LT.AND P2, PT, R11, R2, PT ;  /* 0x000000020b00720c */ /* 0x000fc80003f41270 */
[----:B------:R-:W-:Y:S01]  /*0340*/  ISETP.GE.AND P1, PT, R10, R7, PT ;  /* 0x000000070a00720c */ /* 0x000fe20003f26270 */
[----:B--2---:R0:W-:-:S12]  /*0350*/  STS [R13], R8 ;  /* 0x000000080d007388 */ /* 0x0041d80000000800 */
[----:B------:R-:W-:Y:S05]  /*0360*/  @!P1 BRA P2, `(.L_x_3) ;  /* 0xfffffffc00dc9947 */ /* 0x000fea000103ffff */
.L_x_2:
[----:B------:R-:W-:Y:S05]  /*0370*/  BSYNC.RECONVERGENT B0 ;  /* 0x0000000000007941 */ /* 0x000fea0003800200 */
.L_x_1:
[----:B------:R-:W-:Y:S06]  /*0380*/  BAR.SYNC.DEFER_BLOCKING 0x0 ;  /* 0x0000000000007b1d */ /* 0x000fec0000010000 */
[----:B------:R-:W-:Y:S05]  /*0390*/  @!P0 EXIT ;  /* 0x000000000000894d */ /* 0x000fea0003800000 */
[----:B------:R-:W1:Y:S01]  /*03a0*/  S2UR UR5, SR_CgaCtaId ;  /* 0x00000000000579c3 */ /* 0x000e620000008800 */
[----:B------:R-:W-:Y:S01]  /*03b0*/  BSSY.RECONVERGENT B0, `(.L_x_4) ;  /* 0x0000027000007945 */ /* 0x000fe20003800200 */
[----:B------:R-:W-:Y:S01]  /*03c0*/  IMAD.MOV.U32 R4, RZ, RZ, R6 ;  /* 0x000000ffff047224 */ /* 0x000fe200078e0006 */
[----:B------:R-:W-:Y:S01]  /*03d0*/  UMOV UR4, 0x400 ;  /* 0x0000040000047882 */ /* 0x000fe20000000000 */
[----:B------:R-:W-:Y:S01]  /*03e0*/  IMAD.MOV.U32 R5, RZ, RZ, R3 ;  /* 0x000000ffff057224 */ /* 0x000fe200078e0003 */
[----:B------:R-:W2:Y:S03]  /*03f0*/  LDCU UR6, c[0x0][0x360] ;  /* 0x00006c00ff0677ac */ /* 0x000ea60008000800 */
[----:B------:R-:W3:Y:S01]  /*0400*/  LDC R11, c[0x0][0x388] ;  /* 0x0000e200ff0b7b82 */ /* 0x000ee20000000800 */
[----:B------:R-:W4:Y:S01]  /*0410*/  LDCU UR7, c[0x0][0x390] ;  /* 0x00007200ff0777ac */ /* 0x000f220008000800 */
[----:B------:R-:W0:Y:S01]  /*0420*/  LDCU UR10, c[0x0][0x38c] ;  /* 0x00007180ff0a77ac */ /* 0x000e220008000800 */
[----:B-12---:R-:W-:-:S12]  /*0430*/  ULEA UR4, UR5, UR4, 0x18 ;  /* 0x0000000405047291 */ /* 0x006fd8000f8ec0ff */
.L_x_10:
[----:B----4-:R-:W-:Y:S01]  /*0440*/  LOP3.LUT R7, R4, UR7, RZ, 0x3c, !PT ;  /* 0x0000000704077c12 */ /* 0x010fe2000f8e3cff */
[----:B------:R-:W-:Y:S03]  /*0450*/  BSSY.RECONVERGENT B1, `(.L_x_5) ;  /* 0x0000017000017945 */ /* 0x000fe60003800200 */
[----:B------:R-:W-:-:S13]  /*0460*/  ISETP.GT.AND P0, PT, R7, R4, PT ;  /* 0x000000040700720c */ /* 0x000fda0003f04270 */
[----:B------:R-:W-:Y:S05]  /*0470*/  @!P0 BRA `(.L_x_6) ;  /* 0x0000000000508947 */ /* 0x000fea0003800000 */
[----:B0-----:R-:W-:Y:S01]  /*0480*/  LOP3.LUT P0, RZ, R4, UR10, RZ, 0xc0, !PT ;  /* 0x0000000a04ff7c12 */ /* 0x001fe2000f80c0ff */
[----:B------:R-:W-:Y:S01]  /*0490*/  IMAD.IADD R4, R7, 0x1, -R0 ;  /* 0x0000000107047824 */ /* 0x000fe200078e0a00 */
[----:B------:R-:W-:Y:S01]  /*04a0*/  BSSY.RELIABLE B2, `(.L_x_7) ;  /* 0x000000f000027945 */ /* 0x000fe20003800100 */
[----:B------:R-:W-:-:S03]  /*04b0*/  LEA R8, R5, UR4, 0x2 ;  /* 0x0000000405087c11 */ /* 0x000fc6000f8e10ff */
[----:B------:R-:W-:-:S07]  /*04c0*/  LEA R9, R4, UR4, 0x2 ;  /* 0x0000000404097c11 */ /* 0x000fce000f8e10ff */
[----:B------:R-:W-:Y:S05]  /*04d0*/  @P0 BRA `(.L_x_8) ;  /* 0x0000000000180947 */ /* 0x000fea0003800000 */
[----:B------:R-:W-:Y:S04]  /*04e0*/  LDS R4, [R8] ;  /* 0x0000000008047984 */ /* 0x000fe80000000800 */
[----:B------:R-:W0:Y:S02]  /*04f0*/  LDS R7, [R9] ;  /* 0x0000000009077984 */ /* 0x000e240000000800 */
[----:B0-----:R-:W-:-:S13]  /*0500*/  ISETP.GT.AND P0, PT, R4, R7, PT ;  /* 0x000000070400720c */ /* 0x001fda0003f04270 */
[----:B------:R-:W-:Y:S05]  /*0510*/  @!P0 BREAK.RELIABLE B2 ;  /* 0x0000000000028942 */ /* 0x000fea0003800100 */
[----:B------:R-:W-:Y:S05]  /*0520*/  @P0 BRA `(.L_x_9) ;  /* 0x0000000000180947 */ /* 0x000fea0003800000 */
[----:B------:R-:W-:Y:S05]  /*0530*/  BRA `(.L_x_6) ;  /* 0x0000000000207947 */ /* 0x000fea0003800000 */
.L_x_8:
[----:B------:R-:W-:Y:S04]  /*0540*/  LDS R4, [R8] ;  /* 0x0000000008047984 */ /* 0x000fe80000000800 */
[----:B------:R-:W0:Y:S02]  /*0550*/  LDS R7, [R9] ;  /* 0x0000000009077984 */ /* 0x000e240000000800 */
[----:B0-----:R-:W-:-:S13]  /*0560*/  ISETP.GE.AND P0, PT, R4, R7, PT ;  /* 0x000000070400720c */ /* 0x001fda0003f06270 */
[----:B------:R-:W-:Y:S05]  /*0570*/  @P0 BREAK.RELIABLE B2 ;  /* 0x0000000000020942 */ /* 0x000fea0003800100 */
[----:B------:R-:W-:Y:S05]  /*0580*/  @P0 BRA `(.L_x_6) ;  /* 0x00000000000c0947 */ /* 0x000fea0003800000 */
.L_x_9:
[----:B------:R-:W-:Y:S05]  /*0590*/  BSYNC.RELIABLE B2 ;  /* 0x0000000000027941 */ /* 0x000fea0003800100 */
.L_x_7:
[----:B------:R1:W-:Y:S04]  /*05a0*/  STS [R8], R7 ;  /* 0x0000000708007388 */ /* 0x0003e80000000800 */
[----:B------:R1:W-:Y:S02]  /*05b0*/  STS [R9], R4 ;  /* 0x0000000409007388 */ /* 0x0003e40000000800 */
.L_x_6:
[----:B0-----:R-:W-:Y:S05]  /*05c0*/  BSYNC.RECONVERGENT B1 ;  /* 0x0000000000017941 */ /* 0x001fea0003800200 */
.L_x_5:
[----:B------:R-:W-:-:S04]  /*05d0*/  VIADD R5, R5, UR6 ;  /* 0x0000000605057c36 */ /* 0x000fc80008000000 */
[----:B-1----:R-:W-:Y:S01]  /*05e0*/  IMAD.IADD R4, R0, 0x1, R5 ;  /* 0x0000000100047824 */ /* 0x002fe200078e0205 */
[----:B------:R-:W-:-:S04]  /*05f0*/  ISETP.LT.AND P1, PT, R5, R2, PT ;  /* 0x000000020500720c */ /* 0x000fc80003f21270 */
[----:B---3--:R-:W-:-:S13]  /*0600*/  ISETP.GE.AND P0, PT, R4, R11, PT ;  /* 0x0000000b0400720c */ /* 0x008fda0003f06270 */
[----:B------:R-:W-:Y:S05]  /*0610*/  @!P0 BRA P1, `(.L_x_10) ;  /* 0xfffffffc00888947 */ /* 0x000fea000083ffff */
[----:B------:R-:W-:Y:S05]  /*0620*/  BSYNC.RECONVERGENT B0 ;  /* 0x0000000000007941 */ /* 0x000fea0003800200 */
.L_x_4:
[----:B------:R-:W-:Y:S05]  /*0630*/  WARPSYNC.ALL ;  /* 0x0000000000007948 */ /* 0x000fea0003800000 */
[----:B------:R-:W0:Y:S02]  /*0640*/  LDC.64 R8, c[0x0][0x380] ;  /* 0x0000e000ff087b82 */ /* 0x000e240000000a00 */
.L_x_11:
[----:B-1----:R-:W-:Y:S01]  /*0650*/  LEA R7, R3, UR4, 0x2 ;  /* 0x0000000403077c11 */ /* 0x002fe2000f8e10ff */
[----:B0-----:R-:W-:-:S04]  /*0660*/  IMAD.WIDE R4, R6, 0x4, R8 ;  /* 0x0000000406047825 */ /* 0x001fc800078e0208 */
[----:B------:R-:W-:Y:S01]  /*0670*/  VIADD R3, R3, UR6 ;  /* 0x0000000603037c36 */ /* 0x000fe20008000000 */
[----:B------:R-:W0:Y:S03]  /*0680*/  LDS R7, [R7] ;  /* 0x0000000007077984 */ /* 0x000e260000000800 */
[----:B------:R-:W-:Y:S01]  /*0690*/  IMAD.IADD R6, R0, 0x1, R3 ;  /* 0x0000000100067824 */ /* 0x000fe200078e0203 */
[----:B------:R-:W-:-:S04]  /*06a0*/  ISETP.LT.AND P1, PT, R3, R2, PT ;  /* 0x000000020300720c */ /* 0x000fc80003f21270 */
[----:B------:R-:W-:Y:S01]  /*06b0*/  ISETP.GE.AND P0, PT, R6, R11, PT ;  /* 0x0000000b0600720c */ /* 0x000fe20003f06270 */
[----:B0-----:R1:W-:-:S12]  /*06c0*/  STG.E desc[UR8][R4.64], R7 ;  /* 0x0000000704007986 */ /* 0x0013d8000c101908 */
[----:B------:R-:W-:Y:S05]  /*06d0*/  @!P0 BRA P1, `(.L_x_11) ;  /* 0xfffffffc00dc8947 */ /* 0x000fea000083ffff */
[----:B------:R-:W-:Y:S05]  /*06e0*/  EXIT ;  /* 0x000000000000794d */ /* 0x000fea0003800000 */
.L_x_0:
[----:B------:R-:W0:Y:S02]  /*06f0*/  S2R R3, SR_TID.X ;  /* 0x0000000000037919 */ /* 0x000e240000002100 */
[----:B0-----:R-:W-:-:S05]  /*0700*/  IMAD.IADD R5, R0, 0x1, R3 ;  /* 0x0000000100057824 */ /* 0x001fca00078e0203 */
[----:B------:R-:W-:-:S04]  /*0710*/  ISETP.GE.AND P0, PT, R5, R7, PT ;  /* 0x000000070500720c */ /* 0x000fc80003f06270 */
[----:B------:R-:W-:-:S13]  /*0720*/  ISETP.GE.OR P0, PT, R3, R2, P0 ;  /* 0x000000020300720c */ /* 0x000fda0000706670 */
[----:B------:R-:W-:Y:S05]  /*0730*/  @P0 EXIT ;  /* 0x000000000000094d */ /* 0x000fea0003800000 */
[----:B------:R-:W0:Y:S01]  /*0740*/  LDC.64 R8, c[0x0][0x380] ;  /* 0x0000e000ff087b82 */ /* 0x000e220000000a00 */
[----:B------:R-:W1:Y:S01]  /*0750*/  LDCU UR4, c[0x0][0x360] ;  /* 0x00006c00ff0477ac */ /* 0x000e620008000800 */
[----:B------:R-:W2:Y:S01]  /*0760*/  LDCU UR6, c[0x0][0x38c] ;  /* 0x00007180ff0677ac */ /* 0x000ea20008000800 */
[----:B------:R-:W3:Y:S01]  /*0770*/  LDCU UR7, c[0x0][0x388] ;  /* 0x00007100ff0777ac */ /* 0x000ee20008000800 */
[----:B------:R-:W4:Y:S02]  /*0780*/  LDCU UR5, c[0x0][0x390] ;  /* 0x00007200ff0577ac */ /* 0x000f240008000800 */
.L_x_17:
[----:B----4-:R-:W-:Y:S01]  /*0790*/  LOP3.LUT R6, R5, UR5, RZ, 0x3c, !PT ;  /* 0x0000000505067c12 */ /* 0x010fe2000f8e3cff */
[----:B------:R-:W-:Y:S03]  /*07a0*/  BSSY.RECONVERGENT B0, `(.L_x_12) ;  /* 0x0000016000007945 */ /* 0x000fe60003800200 */
[----:B------:R-:W-:-:S13]  /*07b0*/  ISETP.GT.AND P0, PT, R6, R5, PT ;  /* 0x000000050600720c */ /* 0x000fda0003f04270 */
[----:B------:R-:W-:Y:S05]  /*07c0*/  @!P0 BRA `(.L_x_13) ;  /* 0x00000000004c8947 */ /* 0x000fea0003800000 */
[C---:B--2---:R-:W-:Y:S01]  /*07d0*/  LOP3.LUT P0, RZ, R5.reuse, UR6, RZ, 0xc0, !PT ;  /* 0x0000000605ff7c12 */ /* 0x044fe2000f80c0ff */
[----:B------:R-:W-:Y:S01]  /*07e0*/  BSSY.RELIABLE B1, `(.L_x_14) ;  /* 0x000000f000017945 */ /* 0x000fe20003800100 */
[----:B0-----:R-:W-:-:S04]  /*07f0*/  IMAD.WIDE R4, R5, 0x4, R8 ;  /* 0x0000000405047825 */ /* 0x001fc800078e0208 */
[----:B------:R-:W-:-:S07]  /*0800*/  IMAD.WIDE R6, R6, 0x4, R8 ;  /* 0x0000000406067825 */ /* 0x000fce00078e0208 */
[----:B------:R-:W-:Y:S05]  /*0810*/  @P0 BRA `(.L_x_15) ;  /* 0x0000000000180947 */ /* 0x000fea0003800000 */
[----:B------:R-:W2:Y:S04]  /*0820*/  LDG.E R11, desc[UR8][R4.64] ;  /* 0x00000008040b7981 */ /* 0x000ea8000c1e1900 */
[----:B------:R-:W2:Y:S02]  /*0830*/  LDG.E R10, desc[UR8][R6.64] ;  /* 0x00000008060a7981 */ /* 0x000ea4000c1e1900 */
[----:B--2---:R-:W-:-:S13]  /*0840*/  ISETP.GT.AND P0, PT, R11, R10, PT ;  /* 0x0000000a0b00720c */ /* 0x004fda0003f04270 */
[----:B------:R-:W-:Y:S05]  /*0850*/  @!P0 BREAK.RELIABLE B1 ;  /* 0x0000000000018942 */ /* 0x000fea0003800100 */
[----:B------:R-:W-:Y:S05]  /*0860*/  @P0 BRA `(.L_x_16) ;  /* 0x0000000000180947 */ /* 0x000fea0003800000 */
[----:B------:R-:W-:Y:S05]  /*0870*/  BRA `(.L_x_13) ;  /* 0x0000000000207947 */ /* 0x000fea0003800000 */
.L_x_15:
[----:B------:R-:W2:Y:S04]  /*0880*/  LDG.E R11, desc[UR8][R4.64] ;  /* 0x00000008040b7981 */ /* 0x000ea8000c1e1900 */
[----:B------:R-:W2:Y:S02]  /*0890*/  LDG.E R10, desc[UR8][R6.64] ;  /* 0x00000008060a7981 */ /* 0x000ea4000c1e1900 */
[----:B--2---:R-:W-:-:S13]  /*08a0*/  ISETP.GE.AND P0, PT, R11, R10, PT ;  /* 0x0000000a0b00720c */ /* 0x004fda0003f06270 */
[----:B------:R-:W-:Y:S05]  /*08b0*/  @P0 BREAK.RELIABLE B1 ;  /* 0x0000000000010942 */ /* 0x000fea0003800100 */
[----:B------:R-:W-:Y:S05]  /*08c0*/  @P0 BRA `(.L_x_13) ;  /* 0x00000000000c0947 */ /* 0x000fea0003800000 */
.L_x_16:
[----:B-1-3--:R-:W-:Y:S05]  /*08d0*/  BSYNC.RELIABLE B1 ;  /* 0x0000000000017941 */ /* 0x00afea0003800100 */
.L_x_14:
[----:B------:R4:W-:Y:S04]  /*08e0*/  STG.E desc[UR8][R4.64], R10 ;  /* 0x0000000a04007986 */ /* 0x0009e8000c101908 */
[----:B------:R4:W-:Y:S02]  /*08f0*/  STG.E desc[UR8][R6.64], R11 ;  /* 0x0000000b06007986 */ /* 0x0009e4000c101908 */
.L_x_13:
[----:B-123--:R-:W-:Y:S05]  /*0900*/  BSYNC.RECONVERGENT B0 ;  /* 0x0000000000007941 */ /* 0x00efea0003800200 */
.L_x_12:
[----:B------:R-:W-:-:S04]  /*0910*/  VIADD R3, R3, UR4 ;  /* 0x0000000403037c36 */ /* 0x000fc80008000000 */
[----:B----4-:R-:W-:Y:S01]  /*0920*/  IMAD.IADD R5, R0, 0x1, R3 ;  /* 0x0000000100057824 */ /* 0x010fe200078e0203 */
[----:B------:R-:W-:-:S04]  /*0930*/  ISETP.LT.AND P1, PT, R3, R2, PT ;  /* 0x000000020300720c */ /* 0x000fc80003f21270 */
[----:B------:R-:W-:-:S13]  /*0940*/  ISETP.GE.AND P0, PT, R5, UR7, PT ;  /* 0x0000000705007c0c */ /* 0x000fda000bf06270 */
[----:B------:R-:W-:Y:S05]  /*0950*/  @!P0 BRA P1, `(.L_x_17) ;  /* 0xfffffffc008c8947 */ /* 0x000fea000083ffff */
[----:B------:R-:W-:Y:S05]  /*0960*/  EXIT ;  /* 0x000000000000794d */ /* 0x000fea0003800000 */
.L_x_18:
[----:B------:R-:W-:-:S00]  /*0970*/  BRA `(.L_x_18) ;  /* 0xfffffffc00fc7947 */ /* 0x000fc0000383ffff */
[----:B------:R-:W-:-:S00]  /*0980*/  NOP ;  /* 0x0000000000007918 */ /* 0x000fc00000000000 */
[----:B------:R-:W-:-:S00]  /*0990*/  NOP ;  /* 0x0000000000007918 */ /* 0x000fc00000000000 */
[----:B------:R-:W-:-:S00]  /*09a0*/  NOP ;  /* 0x0000000000007918 */ /* 0x000fc00000000000 */
[----:B------:R-:W-:-:S00]  /*09b0*/  NOP ;  /* 0x0000000000007918 */ /* 0x000fc00000000000 */
[----:B------:R-:W-:-:S00]  /*09c0*/  NOP ;  /* 0x0000000000007918 */ /* 0x000fc00000000000 */
[----:B------:R-:W-:-:S00]  /*09d0*/  NOP ;  /* 0x0000000000007918 */ /* 0x000fc00000000000 */
[----:B------:R-:W-:-:S00]  /*09e0*/  NOP ;  /* 0x0000000000007918 */ /* 0x000fc00000000000 */
[----:B------:R-:W-:-:S00]  /*09f0*/  NOP ;  /* 0x0000000000007918 */ /* 0x000fc00000000000 */
.L_x_19:


//--------------------- .nv.shared._Z4sortPiiiii  --------------------------
	.section	.nv.shared._Z4sortPiiiii,"aw",@nobits
	.sectionflags	@""
	.align	4
.nv.shared._Z4sortPiiiii:
	.zero		33792


//--------------------- .nv.shared.reserved.0     --------------------------
	.section	.nv.shared.reserved.0,"aw",@nobits
	.weak		__nv_reservedSMEM_offset_0_alias
	.size		__nv_reservedSMEM_offset_0_alias, 0, 64
	.other		__nv_reservedSMEM_offset_0_alias,@"STO_CUDA_RESERVED_SHARED STV_DEFAULT"
__nv_reservedSMEM_offset_0_alias:
	.zero		0
	.zero		64


//--------------------- .nv.constant0._Z4sortPiiiii --------------------------
	.section	.nv.constant0._Z4sortPiiiii,"a",@progbits
	.sectionflags	@""
	.align	4
.nv.constant0._Z4sortPiiiii:
	.zero		920


//--------------------- SYMBOLS --------------------------

	.type		.nv.reservedSmem.offset0,@object
	.size		.nv.reservedSmem.offset0,0x4
	.type		.nv.reservedSmem.cap,@object
	.size		.nv.reservedSmem.cap,0x4
